//
// Generated by NVIDIA NVVM Compiler
//
// Compiler Build ID: CL-36424714
// Cuda compilation tools, release 13.0, V13.0.88
// Based on NVVM 20.0.0
//

.version 9.0
.target sm_100
.address_size 64

	// .globl	_Z30ada_hgemm_m64n64k128_fp16_sm89P6__halfS0_S0_S0_jjj
.extern .shared .align 16 .b8 smem[];

.visible .entry _Z30ada_hgemm_m64n64k128_fp16_sm89P6__halfS0_S0_S0_jjj(
	.param .u64 .ptr .align 1 _Z30ada_hgemm_m64n64k128_fp16_sm89P6__halfS0_S0_S0_jjj_param_0,
	.param .u64 .ptr .align 1 _Z30ada_hgemm_m64n64k128_fp16_sm89P6__halfS0_S0_S0_jjj_param_1,
	.param .u64 .ptr .align 1 _Z30ada_hgemm_m64n64k128_fp16_sm89P6__halfS0_S0_S0_jjj_param_2,
	.param .u64 .ptr .align 1 _Z30ada_hgemm_m64n64k128_fp16_sm89P6__halfS0_S0_S0_jjj_param_3,
	.param .u32 _Z30ada_hgemm_m64n64k128_fp16_sm89P6__halfS0_S0_S0_jjj_param_4,
	.param .u32 _Z30ada_hgemm_m64n64k128_fp16_sm89P6__halfS0_S0_S0_jjj_param_5,
	.param .u32 _Z30ada_hgemm_m64n64k128_fp16_sm89P6__halfS0_S0_S0_jjj_param_6
)
{
	.reg .pred 	%p<14>;
	.reg .b16 	%rs<19>;
	.reg .b32 	%r<493>;
	.reg .b32 	%f<2>;
	.reg .b64 	%rd<50>;

	ld.param.u64 	%rd5, [_Z30ada_hgemm_m64n64k128_fp16_sm89P6__halfS0_S0_S0_jjj_param_0];
	ld.param.u64 	%rd6, [_Z30ada_hgemm_m64n64k128_fp16_sm89P6__halfS0_S0_S0_jjj_param_1];
	mov.f32 	%f1, 0f00000000;
	// begin inline asm
	{  cvt.rn.f16.f32 %rs14, %f1;}

	// end inline asm
	mov.u32 	%r1, %tid.x;
	and.b32  	%r2, %r1, 31;
	mov.u32 	%r3, %ctaid.x;
	shl.b32 	%r41, %r3, 17;
	shl.b32 	%r42, %r1, 7;
	and.b32  	%r43, %r42, 129024;
	or.b32  	%r44, %r43, %r41;
	shl.b32 	%r45, %r1, 3;
	and.b32  	%r46, %r45, 120;
	or.b32  	%r491, %r44, %r46;
	mov.u32 	%r47, %ctaid.y;
	shl.b32 	%r5, %r47, 6;
	shl.b32 	%r48, %r1, 9;
	and.b32  	%r49, %r48, 520192;
	add.s32 	%r50, %r49, %r5;
	and.b32  	%r51, %r45, 56;
	or.b32  	%r490, %r50, %r51;
	shr.u32 	%r52, %r1, 4;
	mad.lo.s32 	%r53, %r52, 144, %r46;
	shr.u32 	%r7, %r1, 3;
	mad.lo.s32 	%r54, %r7, 80, %r51;
	mul.wide.u32 	%rd16, %r53, 2;
	mov.u32 	%r55, smem;
	cvt.u64.u32 	%rd17, %r55;
	cvta.shared.u64 	%rd18, %rd17;
	add.s64 	%rd8, %rd18, %rd16;
	// begin inline asm
	{.reg .u64 u64addr;
 cvta.to.shared.u64 u64addr, %rd8;
 cvt.u32.u64 %r33, u64addr;}

	// end inline asm
	mul.wide.u32 	%rd19, %r54, 2;
	add.s64 	%rd20, %rd18, %rd19;
	add.s64 	%rd2, %rd20, 18432;
	// begin inline asm
	{.reg .u64 u64addr;
 cvta.to.shared.u64 u64addr, %rd2;
 cvt.u32.u64 %r34, u64addr;}

	// end inline asm
	mul.wide.u32 	%rd21, %r491, 2;
	add.s64 	%rd10, %rd5, %rd21;
	mul.wide.u32 	%rd22, %r490, 2;
	add.s64 	%rd11, %rd6, %rd22;
	// begin inline asm
	cp.async.ca.shared.global.L2::256B [%r33], [%rd10], 16;
cp.async.ca.shared.global.L2::256B [%r34], [%rd11], 16;

	// end inline asm
	add.s64 	%rd12, %rd8, 9216;
	// begin inline asm
	{.reg .u64 u64addr;
 cvta.to.shared.u64 u64addr, %rd12;
 cvt.u32.u64 %r37, u64addr;}

	// end inline asm
	add.s64 	%rd4, %rd20, 28672;
	// begin inline asm
	{.reg .u64 u64addr;
 cvta.to.shared.u64 u64addr, %rd4;
 cvt.u32.u64 %r38, u64addr;}

	// end inline asm
	add.s64 	%rd14, %rd10, 131072;
	add.s64 	%rd15, %rd11, 524288;
	// begin inline asm
	cp.async.ca.shared.global.L2::256B [%r37], [%rd14], 16;
cp.async.ca.shared.global.L2::256B [%r38], [%rd15], 16;

	// end inline asm
	// begin inline asm
	cp.async.wait_all;

	// end inline asm
	bar.sync 	0;
	setp.gt.u32 	%p1, %r2, 15;
	@%p1 bra 	$L__BB0_4;
	setp.gt.u32 	%p5, %r2, 7;
	@%p5 bra 	$L__BB0_3;
	shl.b32 	%r56, %r1, 1;
	and.b32  	%r487, %r56, 8;
	bra.uni 	$L__BB0_7;
$L__BB0_3:
	setp.gt.u32 	%p6, %r2, 11;
	selp.b32 	%r487, 8, 0, %p6;
	bra.uni 	$L__BB0_7;
$L__BB0_4:
	setp.gt.u32 	%p2, %r2, 23;
	@%p2 bra 	$L__BB0_6;
	setp.gt.u32 	%p4, %r2, 19;
	selp.b32 	%r487, 12, 4, %p4;
	bra.uni 	$L__BB0_7;
$L__BB0_6:
	setp.gt.u32 	%p3, %r2, 27;
	selp.b32 	%r487, 12, 4, %p3;
$L__BB0_7:
	cvt.u64.u16 	%rd23, %rs14;
	and.b32  	%r13, %r1, 3;
	shr.u32 	%r58, %r1, 1;
	and.b32  	%r59, %r58, 48;
	or.b32  	%r60, %r59, %r13;
	add.s32 	%r61, %r60, %r487;
	mov.u32 	%r62, smem;
	mad.lo.s32 	%r14, %r61, 288, %r62;
	ld.shared.v2.u32 	{%r63, %r64}, [%r14];
	mov.b32 	{%rs17, %rs18}, %r63;
	mov.b32 	{%rs15, %rs16}, %r64;
	shl.b64 	%rd24, %rd23, 48;
	shl.b64 	%rd25, %rd23, 32;
	cvt.u32.u16 	%r65, %rs14;
	mul.wide.u32 	%rd26, %r65, 65536;
	or.b64  	%rd27, %rd26, %rd25;
	or.b64  	%rd28, %rd27, %rd24;
	or.b64  	%rd29, %rd28, %rd23;
	mov.b64 	{%r488, %r16}, %rd29;
	mov.b32 	%r18, {%rs14, %rs14};
	mov.b32 	%r489, 0;
$L__BB0_8:
	add.s32 	%r458, %r491, 128;
	and.b32  	%r23, %r458, 8388607;
	add.s32 	%r459, %r490, 524288;
	and.b32  	%r24, %r459, 8388607;
	// begin inline asm
	{.reg .u64 u64addr;
 cvta.to.shared.u64 u64addr, %rd8;
 cvt.u32.u64 %r66, u64addr;}

	// end inline asm
	// begin inline asm
	{.reg .u64 u64addr;
 cvta.to.shared.u64 u64addr, %rd2;
 cvt.u32.u64 %r67, u64addr;}

	// end inline asm
	shl.b32 	%r460, %r458, 1;
	cvt.u64.u32 	%rd38, %r460;
	and.b64  	%rd39, %rd38, 16777214;
	add.s64 	%rd32, %rd5, %rd39;
	shl.b32 	%r461, %r459, 1;
	cvt.u64.u32 	%rd40, %r461;
	and.b64  	%rd41, %rd40, 16777214;
	add.s64 	%rd33, %rd6, %rd41;
	// begin inline asm
	cp.async.ca.shared.global.L2::256B [%r66], [%rd32], 16;
cp.async.ca.shared.global.L2::256B [%r67], [%rd33], 16;

	// end inline asm
	// begin inline asm
	{.reg .u64 u64addr;
 cvta.to.shared.u64 u64addr, %rd12;
 cvt.u32.u64 %r70, u64addr;}

	// end inline asm
	// begin inline asm
	{.reg .u64 u64addr;
 cvta.to.shared.u64 u64addr, %rd4;
 cvt.u32.u64 %r71, u64addr;}

	// end inline asm
	shl.b32 	%r462, %r491, 1;
	add.s32 	%r463, %r462, 131328;
	cvt.u64.u32 	%rd42, %r463;
	and.b64  	%rd43, %rd42, 16777214;
	add.s64 	%rd36, %rd5, %rd43;
	shl.b32 	%r464, %r490, 1;
	add.s32 	%r465, %r464, 1572864;
	cvt.u64.u32 	%rd44, %r465;
	and.b64  	%rd45, %rd44, 16777214;
	add.s64 	%rd37, %rd6, %rd45;
	// begin inline asm
	cp.async.ca.shared.global.L2::256B [%r70], [%rd36], 16;
cp.async.ca.shared.global.L2::256B [%r71], [%rd37], 16;

	// end inline asm
	mov.b32 	%r78, {%rs17, %rs18};
	mov.b32 	%r79, {%rs15, %rs16};
	// begin inline asm
	mma.sync.aligned.m8n8k4.row.row.f16.f16.f16.f16 {%r74, %r75, %r76, %r77}, {%r78, %r79}, {%r18, %r81}, {%r488, %r83, %r84, %r85};

	// end inline asm
	ld.shared.v2.u32 	{%r90, %r91}, [%r14+8];
	// begin inline asm
	mma.sync.aligned.m8n8k4.row.row.f16.f16.f16.f16 {%r86, %r87, %r88, %r89}, {%r90, %r91}, {%r18, %r93}, {%r74, %r75, %r76, %r77};

	// end inline asm
	ld.shared.v2.u32 	{%r102, %r103}, [%r14+16];
	// begin inline asm
	mma.sync.aligned.m8n8k4.row.row.f16.f16.f16.f16 {%r98, %r99, %r100, %r101}, {%r102, %r103}, {%r18, %r105}, {%r86, %r87, %r88, %r89};

	// end inline asm
	ld.shared.v2.u32 	{%r114, %r115}, [%r14+24];
	// begin inline asm
	mma.sync.aligned.m8n8k4.row.row.f16.f16.f16.f16 {%r110, %r111, %r112, %r113}, {%r114, %r115}, {%r18, %r117}, {%r98, %r99, %r100, %r101};

	// end inline asm
	ld.shared.v2.u32 	{%r126, %r127}, [%r14+32];
	// begin inline asm
	mma.sync.aligned.m8n8k4.row.row.f16.f16.f16.f16 {%r122, %r123, %r124, %r125}, {%r126, %r127}, {%r18, %r129}, {%r110, %r111, %r112, %r113};

	// end inline asm
	ld.shared.v2.u32 	{%r138, %r139}, [%r14+40];
	// begin inline asm
	mma.sync.aligned.m8n8k4.row.row.f16.f16.f16.f16 {%r134, %r135, %r136, %r137}, {%r138, %r139}, {%r18, %r141}, {%r122, %r123, %r124, %r125};

	// end inline asm
	ld.shared.v2.u32 	{%r150, %r151}, [%r14+48];
	// begin inline asm
	mma.sync.aligned.m8n8k4.row.row.f16.f16.f16.f16 {%r146, %r147, %r148, %r149}, {%r150, %r151}, {%r18, %r153}, {%r134, %r135, %r136, %r137};

	// end inline asm
	ld.shared.v2.u32 	{%r162, %r163}, [%r14+56];
	// begin inline asm
	mma.sync.aligned.m8n8k4.row.row.f16.f16.f16.f16 {%r158, %r159, %r160, %r161}, {%r162, %r163}, {%r18, %r165}, {%r146, %r147, %r148, %r149};

	// end inline asm
	ld.shared.v2.u32 	{%r174, %r175}, [%r14+64];
	// begin inline asm
	mma.sync.aligned.m8n8k4.row.row.f16.f16.f16.f16 {%r170, %r171, %r172, %r173}, {%r174, %r175}, {%r18, %r177}, {%r158, %r159, %r160, %r161};

	// end inline asm
	ld.shared.v2.u32 	{%r186, %r187}, [%r14+72];
	// begin inline asm
	mma.sync.aligned.m8n8k4.row.row.f16.f16.f16.f16 {%r182, %r183, %r184, %r185}, {%r186, %r187}, {%r18, %r189}, {%r170, %r171, %r172, %r173};

	// end inline asm
	ld.shared.v2.u32 	{%r198, %r199}, [%r14+80];
	// begin inline asm
	mma.sync.aligned.m8n8k4.row.row.f16.f16.f16.f16 {%r194, %r195, %r196, %r197}, {%r198, %r199}, {%r18, %r201}, {%r182, %r183, %r184, %r185};

	// end inline asm
	ld.shared.v2.u32 	{%r210, %r211}, [%r14+88];
	// begin inline asm
	mma.sync.aligned.m8n8k4.row.row.f16.f16.f16.f16 {%r206, %r207, %r208, %r209}, {%r210, %r211}, {%r18, %r213}, {%r194, %r195, %r196, %r197};

	// end inline asm
	ld.shared.v2.u32 	{%r222, %r223}, [%r14+96];
	// begin inline asm
	mma.sync.aligned.m8n8k4.row.row.f16.f16.f16.f16 {%r218, %r219, %r220, %r221}, {%r222, %r223}, {%r18, %r225}, {%r206, %r207, %r208, %r209};

	// end inline asm
	ld.shared.v2.u32 	{%r234, %r235}, [%r14+104];
	// begin inline asm
	mma.sync.aligned.m8n8k4.row.row.f16.f16.f16.f16 {%r230, %r231, %r232, %r233}, {%r234, %r235}, {%r18, %r237}, {%r218, %r219, %r220, %r221};

	// end inline asm
	ld.shared.v2.u32 	{%r246, %r247}, [%r14+112];
	// begin inline asm
	mma.sync.aligned.m8n8k4.row.row.f16.f16.f16.f16 {%r242, %r243, %r244, %r245}, {%r246, %r247}, {%r18, %r249}, {%r230, %r231, %r232, %r233};

	// end inline asm
	ld.shared.v2.u32 	{%r258, %r259}, [%r14+120];
	// begin inline asm
	mma.sync.aligned.m8n8k4.row.row.f16.f16.f16.f16 {%r254, %r255, %r256, %r257}, {%r258, %r259}, {%r18, %r261}, {%r242, %r243, %r244, %r245};

	// end inline asm
	ld.shared.v2.u32 	{%r270, %r271}, [%r14+128];
	// begin inline asm
	mma.sync.aligned.m8n8k4.row.row.f16.f16.f16.f16 {%r266, %r267, %r268, %r269}, {%r270, %r271}, {%r18, %r273}, {%r254, %r255, %r256, %r257};

	// end inline asm
	ld.shared.v2.u32 	{%r282, %r283}, [%r14+136];
	// begin inline asm
	mma.sync.aligned.m8n8k4.row.row.f16.f16.f16.f16 {%r278, %r279, %r280, %r281}, {%r282, %r283}, {%r18, %r285}, {%r266, %r267, %r268, %r269};

	// end inline asm
	ld.shared.v2.u32 	{%r294, %r295}, [%r14+144];
	// begin inline asm
	mma.sync.aligned.m8n8k4.row.row.f16.f16.f16.f16 {%r290, %r291, %r292, %r293}, {%r294, %r295}, {%r18, %r297}, {%r278, %r279, %r280, %r281};

	// end inline asm
	ld.shared.v2.u32 	{%r306, %r307}, [%r14+152];
	// begin inline asm
	mma.sync.aligned.m8n8k4.row.row.f16.f16.f16.f16 {%r302, %r303, %r304, %r305}, {%r306, %r307}, {%r18, %r309}, {%r290, %r291, %r292, %r293};

	// end inline asm
	ld.shared.v2.u32 	{%r318, %r319}, [%r14+160];
	// begin inline asm
	mma.sync.aligned.m8n8k4.row.row.f16.f16.f16.f16 {%r314, %r315, %r316, %r317}, {%r318, %r319}, {%r18, %r321}, {%r302, %r303, %r304, %r305};

	// end inline asm
	ld.shared.v2.u32 	{%r330, %r331}, [%r14+168];
	// begin inline asm
	mma.sync.aligned.m8n8k4.row.row.f16.f16.f16.f16 {%r326, %r327, %r328, %r329}, {%r330, %r331}, {%r18, %r333}, {%r314, %r315, %r316, %r317};

	// end inline asm
	ld.shared.v2.u32 	{%r342, %r343}, [%r14+176];
	// begin inline asm
	mma.sync.aligned.m8n8k4.row.row.f16.f16.f16.f16 {%r338, %r339, %r340, %r341}, {%r342, %r343}, {%r18, %r345}, {%r326, %r327, %r328, %r329};

	// end inline asm
	ld.shared.v2.u32 	{%r354, %r355}, [%r14+184];
	// begin inline asm
	mma.sync.aligned.m8n8k4.row.row.f16.f16.f16.f16 {%r350, %r351, %r352, %r353}, {%r354, %r355}, {%r18, %r357}, {%r338, %r339, %r340, %r341};

	// end inline asm
	ld.shared.v2.u32 	{%r366, %r367}, [%r14+192];
	// begin inline asm
	mma.sync.aligned.m8n8k4.row.row.f16.f16.f16.f16 {%r362, %r363, %r364, %r365}, {%r366, %r367}, {%r18, %r369}, {%r350, %r351, %r352, %r353};

	// end inline asm
	ld.shared.v2.u32 	{%r378, %r379}, [%r14+200];
	// begin inline asm
	mma.sync.aligned.m8n8k4.row.row.f16.f16.f16.f16 {%r374, %r375, %r376, %r377}, {%r378, %r379}, {%r18, %r381}, {%r362, %r363, %r364, %r365};

	// end inline asm
	ld.shared.v2.u32 	{%r390, %r391}, [%r14+208];
	// begin inline asm
	mma.sync.aligned.m8n8k4.row.row.f16.f16.f16.f16 {%r386, %r387, %r388, %r389}, {%r390, %r391}, {%r18, %r393}, {%r374, %r375, %r376, %r377};

	// end inline asm
	ld.shared.v2.u32 	{%r402, %r403}, [%r14+216];
	// begin inline asm
	mma.sync.aligned.m8n8k4.row.row.f16.f16.f16.f16 {%r398, %r399, %r400, %r401}, {%r402, %r403}, {%r18, %r405}, {%r386, %r387, %r388, %r389};

	// end inline asm
	ld.shared.v2.u32 	{%r414, %r415}, [%r14+224];
	// begin inline asm
	mma.sync.aligned.m8n8k4.row.row.f16.f16.f16.f16 {%r410, %r411, %r412, %r413}, {%r414, %r415}, {%r18, %r417}, {%r398, %r399, %r400, %r401};

	// end inline asm
	ld.shared.v2.u32 	{%r426, %r427}, [%r14+232];
	// begin inline asm
	mma.sync.aligned.m8n8k4.row.row.f16.f16.f16.f16 {%r422, %r423, %r424, %r425}, {%r426, %r427}, {%r18, %r429}, {%r410, %r411, %r412, %r413};

	// end inline asm
	ld.shared.v2.u32 	{%r438, %r439}, [%r14+240];
	// begin inline asm
	mma.sync.aligned.m8n8k4.row.row.f16.f16.f16.f16 {%r434, %r435, %r436, %r437}, {%r438, %r439}, {%r18, %r441}, {%r422, %r423, %r424, %r425};

	// end inline asm
	ld.shared.v2.u32 	{%r450, %r451}, [%r14+248];
	// begin inline asm
	mma.sync.aligned.m8n8k4.row.row.f16.f16.f16.f16 {%r488, %r447, %r448, %r449}, {%r450, %r451}, {%r18, %r453}, {%r434, %r435, %r436, %r437};

	// end inline asm
	ld.shared.v2.u32 	{%r466, %r467}, [%r14];
	mov.b32 	{%rs17, %rs18}, %r466;
	mov.b32 	{%rs15, %rs16}, %r467;
	add.s32 	%r26, %r489, 128;
	setp.lt.u32 	%p7, %r489, 1920;
	mov.u32 	%r489, %r26;
	mov.u32 	%r490, %r24;
	mov.u32 	%r491, %r23;
	@%p7 bra 	$L__BB0_8;
	setp.gt.u32 	%p8, %r2, 15;
	shl.b32 	%r468, %r3, 18;
	add.s32 	%r27, %r468, %r5;
	@%p8 bra 	$L__BB0_13;
	setp.gt.u32 	%p12, %r2, 7;
	@%p12 bra 	$L__BB0_12;
	shl.b32 	%r477, %r1, 1;
	and.b32  	%r478, %r477, 8;
	or.b32  	%r479, %r478, %r13;
	shl.b32 	%r492, %r479, 12;
	bra.uni 	$L__BB0_16;
$L__BB0_12:
	setp.gt.u32 	%p13, %r2, 11;
	selp.b32 	%r474, 32768, 0, %p13;
	shl.b32 	%r475, %r13, 12;
	or.b32  	%r476, %r475, %r474;
	or.b32  	%r492, %r476, 8;
	bra.uni 	$L__BB0_16;
$L__BB0_13:
	setp.gt.u32 	%p9, %r2, 23;
	@%p9 bra 	$L__BB0_15;
	setp.gt.u32 	%p11, %r2, 19;
	selp.b32 	%r472, 12, 4, %p11;
	or.b32  	%r473, %r472, %r13;
	shl.b32 	%r492, %r473, 12;
	bra.uni 	$L__BB0_16;
$L__BB0_15:
	setp.gt.u32 	%p10, %r2, 27;
	shl.b32 	%r469, %r13, 12;
	selp.b32 	%r470, 32768, 0, %p10;
	or.b32  	%r471, %r469, %r470;
	or.b32  	%r492, %r471, 16392;
$L__BB0_16:
	ld.param.u64 	%rd49, [_Z30ada_hgemm_m64n64k128_fp16_sm89P6__halfS0_S0_S0_jjj_param_3];
	and.b32  	%r480, %r7, 112;
	mov.u32 	%r481, %tid.x;
	shl.b32 	%r482, %r481, 11;
	and.b32  	%r483, %r482, 196608;
	cvta.to.global.u64 	%rd46, %rd49;
	add.s32 	%r484, %r27, %r480;
	add.s32 	%r485, %r484, %r483;
	add.s32 	%r486, %r485, %r492;
	mul.wide.u32 	%rd47, %r486, 2;
	add.s64 	%rd48, %rd46, %rd47;
	st.global.v2.u32 	[%rd48], {%r488, %r16};
	ret;

}


// ===== COMPILED SASS (sm_100) =====

	.target	sm_100

	.elftype	@"ET_EXEC"


//--------------------- .note.nv.tkinfo           --------------------------
	.section	.note.nv.tkinfo,"",@"SHT_NOTE"
	.sectionflags	@"SHF_NOTE_NV_TKINFO"
	.tkinfo
        /*0018*/ 	.word	0x00000002
        /*0030*/ 	.string	""
        /*0030*/ 	.string	"ptxas"
        /*0030*/ 	.string	"Cuda compilation tools, release 13.0, V13.0.88"
        /*0030*/ 	.string	"Build cuda_13.0.r13.0/compiler.36424714_0"
        /*0030*/ 	.string	"-arch sm_100 -m 64 "



//--------------------- .note.nv.cuinfo           --------------------------
	.section	.note.nv.cuinfo,"",@"SHT_NOTE"
	.sectionflags	@"SHF_NOTE_NV_CUINFO"
        /*0018*/ 	.short	0x0002
        /*001a*/ 	.short	0x0064
        /*001c*/ 	.short	0x0082
	.zero		2


//--------------------- .nv.info                  --------------------------
	.section	.nv.info,"",@"SHT_CUDA_INFO"
	.align	4


	//----- nvinfo : EIATTR_REGCOUNT
	.align		4
        /*0000*/ 	.byte	0x04, 0x2f
        /*0002*/ 	.short	(.L_1 - .L_0)
	.align		4
.L_0:
        /*0004*/ 	.word	index@(_Z30ada_hgemm_m64n64k128_fp16_sm89P6__halfS0_S0_S0_jjj)
        /*0008*/ 	.word	0x00000020


	//----- nvinfo : EIATTR_FRAME_SIZE
	.align		4
.L_1:
        /*000c*/ 	.byte	0x04, 0x11
        /*000e*/ 	.short	(.L_3 - .L_2)
	.align		4
.L_2:
        /*0010*/ 	.word	index@($__internal_2_$__cuda_sm_8x_mma_shfl_f16)
        /*0014*/ 	.word	0x00000000


	//----- nvinfo : EIATTR_FRAME_SIZE
	.align		4
.L_3:
        /*0018*/ 	.byte	0x04, 0x11
        /*001a*/ 	.short	(.L_5 - .L_4)
	.align		4
.L_4:
        /*001c*/ 	.word	index@($__internal_1_$__cuda_sm_8x_mma_row_row_f16_f16_f16_f16)
        /*0020*/ 	.word	0x00000000


	//----- nvinfo : EIATTR_FRAME_SIZE
	.align		4
.L_5:
        /*0024*/ 	.byte	0x04, 0x11
        /*0026*/ 	.short	(.L_7 - .L_6)
	.align		4
.L_6:
        /*0028*/ 	.word	index@($__internal_0_$__cuda_sm_8x_mma_row_col_f16_f16_f16_f16)
        /*002c*/ 	.word	0x00000000


	//----- nvinfo : EIATTR_FRAME_SIZE
	.align		4
.L_7:
        /*0030*/ 	.byte	0x04, 0x11
        /*0032*/ 	.short	(.L_9 - .L_8)
	.align		4
.L_8:
        /*0034*/ 	.word	index@(_Z30ada_hgemm_m64n64k128_fp16_sm89P6__halfS0_S0_S0_jjj)
        /*0038*/ 	.word	0x00000000


	//----- nvinfo : EIATTR_MIN_STACK_SIZE
	.align		4
.L_9:
        /*003c*/ 	.byte	0x04, 0x12
        /*003e*/ 	.short	(.L_11 - .L_10)
	.align		4
.L_10:
        /*0040*/ 	.word	index@(_Z30ada_hgemm_m64n64k128_fp16_sm89P6__halfS0_S0_S0_jjj)
        /*0044*/ 	.word	0x00000000
.L_11:


//--------------------- .nv.compat                --------------------------
	.section	.nv.compat,"",@"SHT_CUDA_COMPAT_INFO"
	.align	4
        /*0000*/ 	.byte	0x02, 0x09, 0x00, 0x00, 0x02, 0x02, 0x01, 0x00, 0x02, 0x05, 0x05, 0x00, 0x03, 0x07, 0x01, 0x01
        /*0010*/ 	.byte	0x02, 0x03, 0x00, 0x00, 0x02, 0x06, 0x01, 0x00, 0x04, 0x0b, 0x08, 0x00, 0x09, 0x00, 0x00, 0x00
        /*0020*/ 	.byte	0x00, 0x00, 0x00, 0x00


//--------------------- .nv.info._Z30ada_hgemm_m64n64k128_fp16_sm89P6__halfS0_S0_S0_jjj --------------------------
	.section	.nv.info._Z30ada_hgemm_m64n64k128_fp16_sm89P6__halfS0_S0_S0_jjj,"",@"SHT_CUDA_INFO"
	.sectionflags	@""
	.align	4


	//----- nvinfo : EIATTR_CUDA_API_VERSION
	.align		4
        /*0000*/ 	.byte	0x04, 0x37
        /*0002*/ 	.short	(.L_13 - .L_12)
.L_12:
        /*0004*/ 	.word	0x00000082


	//----- nvinfo : EIATTR_KPARAM_INFO
	.align		4
.L_13:
        /*0008*/ 	.byte	0x04, 0x17
        /*000a*/ 	.short	(.L_15 - .L_14)
.L_14:
        /*000c*/ 	.word	0x00000000
        /*0010*/ 	.short	0x0006
        /*0012*/ 	.short	0x0028
        /*0014*/ 	.byte	0x00, 0xf0, 0x11, 0x00


	//----- nvinfo : EIATTR_KPARAM_INFO
	.align		4
.L_15:
        /*0018*/ 	.byte	0x04, 0x17
        /*001a*/ 	.short	(.L_17 - .L_16)
.L_16:
        /*001c*/ 	.word	0x00000000
        /*0020*/ 	.short	0x0005
        /*0022*/ 	.short	0x0024
        /*0024*/ 	.byte	0x00, 0xf0, 0x11, 0x00


	//----- nvinfo : EIATTR_KPARAM_INFO
	.align		4
.L_17:
        /*0028*/ 	.byte	0x04, 0x17
        /*002a*/ 	.short	(.L_19 - .L_18)
.L_18:
        /*002c*/ 	.word	0x00000000
        /*0030*/ 	.short	0x0004
        /*0032*/ 	.short	0x0020
        /*0034*/ 	.byte	0x00, 0xf0, 0x11, 0x00


	//----- nvinfo : EIATTR_KPARAM_INFO
	.align		4
.L_19:
        /*0038*/ 	.byte	0x04, 0x17
        /*003a*/ 	.short	(.L_21 - .L_20)
.L_20:
        /*003c*/ 	.word	0x00000000
        /*0040*/ 	.short	0x0003
        /*0042*/ 	.short	0x0018
        /*0044*/ 	.byte	0x00, 0xf5, 0x21, 0x00


	//----- nvinfo : EIATTR_KPARAM_INFO
	.align		4
.L_21:
        /*0048*/ 	.byte	0x04, 0x17
        /*004a*/ 	.short	(.L_23 - .L_22)
.L_22:
        /*004c*/ 	.word	0x00000000
        /*0050*/ 	.short	0x0002
        /*0052*/ 	.short	0x0010
        /*0054*/ 	.byte	0x00, 0xf5, 0x21, 0x00


	//----- nvinfo : EIATTR_KPARAM_INFO
	.align		4
.L_23:
        /*0058*/ 	.byte	0x04, 0x17
        /*005a*/ 	.short	(.L_25 - .L_24)
.L_24:
        /*005c*/ 	.word	0x00000000
        /*0060*/ 	.short	0x0001
        /*0062*/ 	.short	0x0008
        /*0064*/ 	.byte	0x00, 0xf5, 0x21, 0x00


	//----- nvinfo : EIATTR_KPARAM_INFO
	.align		4
.L_25:
        /*0068*/ 	.byte	0x04, 0x17
        /*006a*/ 	.short	(.L_27 - .L_26)
.L_26:
        /*006c*/ 	.word	0x00000000
        /*0070*/ 	.short	0x0000
        /*0072*/ 	.short	0x0000
        /*0074*/ 	.byte	0x00, 0xf5, 0x21, 0x00


	//----- nvinfo : EIATTR_SPARSE_MMA_MASK
	.align		4
.L_27:
        /*0078*/ 	.byte	0x03, 0x50
        /*007a*/ 	.short	0x0000


	//----- nvinfo : EIATTR_MAXREG_COUNT
	.align		4
        /*007c*/ 	.byte	0x03, 0x1b
        /*007e*/ 	.short	0x00ff


	//----- nvinfo : EIATTR_NUM_BARRIERS
	.align		4
        /*0080*/ 	.byte	0x02, 0x4c
        /*0082*/ 	.byte	0x01
	.zero		1


	//----- nvinfo : EIATTR_MERCURY_ISA_VERSION
	.align		4
        /*0084*/ 	.byte	0x03, 0x5f
        /*0086*/ 	.short	0x0101


	//----- nvinfo : EIATTR_COOP_GROUP_MASK_REGIDS
	.align		4
        /*0088*/ 	.byte	0x04, 0x29
        /*008a*/ 	.short	(.L_29 - .L_28)


	//   ....[0]....
.L_28:
        /*008c*/ 	.word	0xffffffff


	//   ....[1]....
        /*0090*/ 	.word	0xffffffff


	//   ....[2]....
        /*0094*/ 	.word	0xffffffff


	//   ....[3]....
        /*0098*/ 	.word	0xffffffff


	//   ....[4]....
        /*009c*/ 	.word	0xffffffff


	//   ....[5]....
        /*00a0*/ 	.word	0xffffffff


	//----- nvinfo : EIATTR_COOP_GROUP_INSTR_OFFSETS
	.align		4
.L_29:
        /*00a4*/ 	.byte	0x04, 0x28
        /*00a6*/ 	.short	(.L_31 - .L_30)


	//   ....[0]....
.L_30:
        /*00a8*/ 	.word	0x00001070


	//   ....[1]....
        /*00ac*/ 	.word	0x00001090


	//   ....[2]....
        /*00b0*/ 	.word	0x000010a0


	//   ....[3]....
        /*00b4*/ 	.word	0x000010b0


	//   ....[4]....
        /*00b8*/ 	.word	0x00001400


	//   ....[5]....
        /*00bc*/ 	.word	0x00001420


	//----- nvinfo : EIATTR_VRC_CTA_INIT_COUNT
	.align		4
.L_31:
        /*00c0*/ 	.byte	0x02, 0x4a
	.zero		1
	.zero		1


	//----- nvinfo : EIATTR_EXIT_INSTR_OFFSETS
	.align		4
        /*00c4*/ 	.byte	0x04, 0x1c
        /*00c6*/ 	.short	(.L_33 - .L_32)


	//   ....[0]....
.L_32:
        /*00c8*/ 	.word	0x00001020


	//----- nvinfo : EIATTR_CRS_STACK_SIZE
	.align		4
.L_33:
        /*00cc*/ 	.byte	0x04, 0x1e
        /*00ce*/ 	.short	(.L_35 - .L_34)
.L_34:
        /*00d0*/ 	.word	0x00000000


	//----- nvinfo : EIATTR_CBANK_PARAM_SIZE
	.align		4
.L_35:
        /*00d4*/ 	.byte	0x03, 0x19
        /*00d6*/ 	.short	0x002c


	//----- nvinfo : EIATTR_PARAM_CBANK
	.align		4
        /*00d8*/ 	.byte	0x04, 0x0a
        /*00da*/ 	.short	(.L_37 - .L_36)
	.align		4
.L_36:
        /*00dc*/ 	.word	index@(.nv.constant0._Z30ada_hgemm_m64n64k128_fp16_sm89P6__halfS0_S0_S0_jjj)
        /*00e0*/ 	.short	0x0380
        /*00e2*/ 	.short	0x002c


	//----- nvinfo : EIATTR_SW_WAR
	.align		4
.L_37:
        /*00e4*/ 	.byte	0x04, 0x36
        /*00e6*/ 	.short	(.L_39 - .L_38)
.L_38:
        /*00e8*/ 	.word	0x00000008
.L_39:


//--------------------- .nv.callgraph             --------------------------
	.section	.nv.callgraph,"",@"SHT_CUDA_CALLGRAPH"
	.align	4
	.sectionentsize	8
	.align		4
        /*0000*/ 	.word	0x00000000
	.align		4
        /*0004*/ 	.word	0xffffffff
	.align		4
        /*0008*/ 	.word	0x00000000
	.align		4
        /*000c*/ 	.word	0xfffffffe
	.align		4
        /*0010*/ 	.word	0x00000000
	.align		4
        /*0014*/ 	.word	0xfffffffd
	.align		4
        /*0018*/ 	.word	0x00000000
	.align		4
        /*001c*/ 	.word	0xfffffffc


//--------------------- .text._Z30ada_hgemm_m64n64k128_fp16_sm89P6__halfS0_S0_S0_jjj --------------------------
	.section	.text._Z30ada_hgemm_m64n64k128_fp16_sm89P6__halfS0_S0_S0_jjj,"ax",@progbits
	.align	128
        .global         _Z30ada_hgemm_m64n64k128_fp16_sm89P6__halfS0_S0_S0_jjj
        .type           _Z30ada_hgemm_m64n64k128_fp16_sm89P6__halfS0_S0_S0_jjj,@function
        .size           _Z30ada_hgemm_m64n64k128_fp16_sm89P6__halfS0_S0_S0_jjj,(.L_x_10 - _Z30ada_hgemm_m64n64k128_fp16_sm89P6__halfS0_S0_S0_jjj)
        .other          _Z30ada_hgemm_m64n64k128_fp16_sm89P6__halfS0_S0_S0_jjj,@"STO_CUDA_ENTRY STV_DEFAULT"
_Z30ada_hgemm_m64n64k128_fp16_sm89P6__halfS0_S0_S0_jjj:
.text._Z30ada_hgemm_m64n64k128_fp16_sm89P6__halfS0_S0_S0_jjj:
[----:B------:R-:W-:Y:S01]  /*0000*/  LDC R1, c[0x0][0x37c] ;  /* 0x0000df00ff017b82 */ /* 0x000fe20000000800 */
[----:B------:R-:W1:Y:S01]  /*0010*/  S2R R0, SR_TID.X ;  /* 0x0000000000007919 */ /* 0x000e620000002100 */
[----:B------:R-:W-:-:S06]  /*0020*/  MOV R9, 0x400 ;  /* 0x0000040000097802 */ /* 0x000fcc0000000f00 */
[----:B------:R-:W2:Y:S01]  /*0030*/  LDC.64 R18, c[0x0][0x380] ;  /* 0x0000e000ff127b82 */ /* 0x000ea20000000a00 */
[----:B------:R-:W3:Y:S01]  /*0040*/  LDCU.64 UR6, c[0x0][0x358] ;  /* 0x00006b00ff0677ac */ /* 0x000ee20008000a00 */
[----:B------:R-:W4:Y:S01]  /*0050*/  S2R R2, SR_CgaCtaId ;  /* 0x0000000000027919 */ /* 0x000f220000008800 */
[----:B------:R-:W-:Y:S01]  /*0060*/  BSSY.RECONVERGENT B0, `(.L_x_0) ;  /* 0x0000042000007945 */ /* 0x000fe20003800200 */
[----:B------:R-:W5:Y:S04]  /*0070*/  S2R R10, SR_CTAID.Y ;  /* 0x00000000000a7919 */ /* 0x000f680000002600 */
[----:B------:R-:W3:Y:S01]  /*0080*/  LDC.64 R6, c[0x0][0x388] ;  /* 0x0000e200ff067b82 */ /* 0x000ee20000000a00 */
[----:B------:R-:W2:Y:S01]  /*0090*/  S2R R14, SR_SWINHI ;  /* 0x00000000000e7919 */ /* 0x000ea20000002f00 */
[----:B------:R-:W2:Y:S01]  /*00a0*/  S2R R11, SR_CTAID.X ;  /* 0x00000000000b7919 */ /* 0x000ea20000002500 */
[C---:B-1----:R-:W-:Y:S01]  /*00b0*/  IMAD.SHL.U32 R3, R0.reuse, 0x8, RZ ;  /* 0x0000000800037824 */ /* 0x042fe200078e00ff */
[--C-:B------:R-:W-:Y:S01]  /*00c0*/  SHF.R.U32.HI R13, RZ, 0x3, R0.reuse ;  /* 0x00000003ff0d7819 */ /* 0x100fe20000011600 */
[----:B------:R-:W-:Y:S01]  /*00d0*/  IMAD.SHL.U32 R5, R0, 0x200, RZ ;  /* 0x0000020000057824 */ /* 0x000fe200078e00ff */
[----:B------:R-:W-:-:S02]  /*00e0*/  SHF.R.U32.HI R15, RZ, 0x4, R0 ;  /* 0x00000004ff0f7819 */ /* 0x000fc40000011600 */
[----:B----4-:R-:W-:Y:S01]  /*00f0*/  LEA R9, R2, R9, 0x18 ;  /* 0x0000000902097211 */ /* 0x010fe200078ec0ff */
[----:B------:R-:W-:Y:S01]  /*0100*/  IMAD.SHL.U32 R2, R0, 0x80, RZ ;  /* 0x0000008000027824 */ /* 0x000fe200078e00ff */
[C---:B------:R-:W-:Y:S01]  /*0110*/  LOP3.LUT R12, R3.reuse, 0x38, RZ, 0xc0, !PT ;  /* 0x00000038030c7812 */ /* 0x040fe200078ec0ff */
[----:B-----5:R-:W-:Y:S01]  /*0120*/  IMAD.SHL.U32 R10, R10, 0x40, RZ ;  /* 0x000000400a0a7824 */ /* 0x020fe200078e00ff */
[----:B------:R-:W-:Y:S02]  /*0130*/  LOP3.LUT R8, R3, 0x78, RZ, 0xc0, !PT ;  /* 0x0000007803087812 */ /* 0x000fe400078ec0ff */
[----:B------:R-:W-:Y:S01]  /*0140*/  LOP3.LUT R4, R2, 0x1f800, RZ, 0xc0, !PT ;  /* 0x0001f80002047812 */ /* 0x000fe200078ec0ff */
[----:B------:R-:W-:Y:S01]  /*0150*/  IMAD R17, R13, 0x50, R12 ;  /* 0x000000500d117824 */ /* 0x000fe200078e020c */
[----:B------:R-:W-:Y:S01]  /*0160*/  LOP3.LUT R5, R5, 0x7f000, RZ, 0xc0, !PT ;  /* 0x0007f00005057812 */ /* 0x000fe200078ec0ff */
[----:B------:R-:W-:Y:S01]  /*0170*/  IMAD R15, R15, 0x90, R8 ;  /* 0x000000900f0f7824 */ /* 0x000fe200078e0208 */
[----:B------:R-:W-:-:S02]  /*0180*/  MOV R2, R9 ;  /* 0x0000000900027202 */ /* 0x000fc40000000f00 */
[----:B--2---:R-:W-:Y:S01]  /*0190*/  MOV R3, R14 ;  /* 0x0000000e00037202 */ /* 0x004fe20000000f00 */
[----:B------:R-:W-:Y:S01]  /*01a0*/  IMAD R13, R11, 0x20000, R4 ;  /* 0x000200000b0d7824 */ /* 0x000fe200078e0204 */
[----:B------:R-:W-:Y:S01]  /*01b0*/  IADD3 R12, PT, PT, R12, R5, R10 ;  /* 0x000000050c0c7210 */ /* 0x000fe20007ffe00a */
[----:B------:R-:W-:-:S04]  /*01c0*/  IMAD.WIDE.U32 R4, R17, 0x2, R2 ;  /* 0x0000000211047825 */ /* 0x000fc800078e0002 */
[----:B------:R-:W-:Y:S01]  /*01d0*/  IMAD.WIDE.U32 R2, R15, 0x2, R2 ;  /* 0x000000020f027825 */ /* 0x000fe200078e0002 */
[C---:B------:R-:W-:Y:S02]  /*01e0*/  IADD3 R14, P0, PT, R4.reuse, 0x4800, RZ ;  /* 0x00004800040e7810 */ /* 0x040fe40007f1e0ff */
[----:B------:R-:W-:Y:S01]  /*01f0*/  IADD3 R16, P1, PT, R4, 0x7000, RZ ;  /* 0x0000700004107810 */ /* 0x000fe20007f3e0ff */
[----:B------:R-:W-:Y:S01]  /*0200*/  IMAD.IADD R13, R13, 0x1, R8 ;  /* 0x000000010d0d7824 */ /* 0x000fe200078e0208 */
[----:B------:R-:W-:Y:S01]  /*0210*/  MOV R25, R2 ;  /* 0x0000000200197202 */ /* 0x000fe20000000f00 */
[----:B------:R-:W-:Y:S01]  /*0220*/  IMAD.X R15, RZ, RZ, R5, P0 ;  /* 0x000000ffff0f7224 */ /* 0x000fe200000e0605 */
[----:B------:R-:W-:Y:S01]  /*0230*/  IADD3 R4, P0, PT, R2, 0x2400, RZ ;  /* 0x0000240002047810 */ /* 0x000fe20007f1e0ff */
[----:B------:R-:W-:Y:S01]  /*0240*/  IMAD.WIDE.U32 R18, R13, 0x2, R18 ;  /* 0x000000020d127825 */ /* 0x000fe200078e0012 */
[----:B------:R-:W-:Y:S02]  /*0250*/  LOP3.LUT R8, R0, 0x1f, RZ, 0xc0, !PT ;  /* 0x0000001f00087812 */ /* 0x000fe400078ec0ff */
[----:B------:R-:W-:Y:S01]  /*0260*/  MOV R27, R14 ;  /* 0x0000000e001b7202 */ /* 0x000fe20000000f00 */
[----:B---3--:R-:W-:Y:S01]  /*0270*/  IMAD.WIDE.U32 R6, R12, 0x2, R6 ;  /* 0x000000020c067825 */ /* 0x008fe200078e0006 */
[----:B------:R-:W-:Y:S01]  /*0280*/  @!PT LDS RZ, [RZ] ;  /* 0x00000000fffff984 */ /* 0x000fe20000000800 */
[----:B------:R-:W-:Y:S01]  /*0290*/  @!PT LDS RZ, [RZ] ;  /* 0x00000000fffff984 */ /* 0x000fe20000000800 */
[----:B------:R-:W-:Y:S01]  /*02a0*/  @!PT LDS RZ, [RZ] ;  /* 0x00000000fffff984 */ /* 0x000fe20000000800 */
[----:B------:R1:W-:Y:S03]  /*02b0*/  LDGSTS.E.LTC256B.128 [R25], desc[UR6][R18.64] ;  /* 0x0000000012197fae */ /* 0x0003e6000b9a1b06 */
[----:B------:R-:W-:Y:S01]  /*02c0*/  IMAD.X R17, RZ, RZ, R5, P1 ;  /* 0x000000ffff117224 */ /* 0x000fe200008e0605 */
[----:B------:R-:W-:Y:S01]  /*02d0*/  IADD3 R20, P1, PT, R18, 0x20000, RZ ;  /* 0x0002000012147810 */ /* 0x000fe20007f3e0ff */
[----:B------:R-:W-:Y:S01]  /*02e0*/  IMAD.X R5, RZ, RZ, R3, P0 ;  /* 0x000000ffff057224 */ /* 0x000fe200000e0603 */
[----:B------:R-:W-:Y:S01]  /*02f0*/  IADD3 R22, P2, PT, R6, 0x80000, RZ ;  /* 0x0008000006167810 */ /* 0x000fe20007f5e0ff */
[----:B------:R1:W-:Y:S01]  /*0300*/  LDGSTS.E.LTC256B.128 [R27], desc[UR6][R6.64] ;  /* 0x00000000061b7fae */ /* 0x0003e2000b9a1b06 */
[----:B------:R-:W-:Y:S01]  /*0310*/  MOV R24, R16 ;  /* 0x0000001000187202 */ /* 0x000fe20000000f00 */
[----:B------:R-:W-:Y:S01]  /*0320*/  IMAD.X R21, RZ, RZ, R19, P1 ;  /* 0x000000ffff157224 */ /* 0x000fe200008e0613 */
[----:B------:R-:W-:Y:S01]  /*0330*/  MOV R29, R4 ;  /* 0x00000004001d7202 */ /* 0x000fe20000000f00 */
[----:B------:R-:W-:Y:S01]  /*0340*/  IMAD.X R23, RZ, RZ, R7, P2 ;  /* 0x000000ffff177224 */ /* 0x000fe200010e0607 */
[----:B------:R-:W-:-:S03]  /*0350*/  ISETP.GT.U32.AND P0, PT, R8, 0xf, PT ;  /* 0x0000000f0800780c */ /* 0x000fc60003f04070 */
[----:B------:R1:W-:Y:S04]  /*0360*/  LDGSTS.E.LTC256B.128 [R29], desc[UR6][R20.64] ;  /* 0x00000000141d7fae */ /* 0x0003e8000b9a1b06 */
[----:B------:R1:W-:Y:S04]  /*0370*/  LDGSTS.E.LTC256B.128 [R24], desc[UR6][R22.64] ;  /* 0x0000000016187fae */ /* 0x0003e8000b9a1b06 */
[----:B------:R-:W0:Y:S01]  /*0380*/  LDGDEPBAR ;  /* 0x00000000000079af */ /* 0x000e220000000000 */
[----:B------:R-:W-:-:S04]  /*0390*/  DEPBAR.LE SB0, 0x0 ;  /* 0x000080000000791a */ /* 0x000fc80000000000 */
[----:B------:R-:W-:Y:S06]  /*03a0*/  BAR.SYNC.DEFER_BLOCKING 0x0 ;  /* 0x0000000000007b1d */ /* 0x000fec0000010000 */
[----:B------:R-:W-:Y:S05]  /*03b0*/  @P0 BRA `(.L_x_1) ;  /* 0x0000000000180947 */ /* 0x000fea0003800000 */
[----:B------:R-:W-:-:S13]  /*03c0*/  ISETP.GT.U32.AND P1, PT, R8, 0x7, PT ;  /* 0x000000070800780c */ /* 0x000fda0003f24070 */
[----:B-1----:R-:W-:Y:S01]  /*03d0*/  @!P1 IMAD.SHL.U32 R6, R0, 0x2, RZ ;  /* 0x0000000200069824 */ /* 0x002fe200078e00ff */
[----:B------:R-:W-:-:S04]  /*03e0*/  @P1 ISETP.GT.U32.AND P0, PT, R8, 0xb, PT ;  /* 0x0000000b0800180c */ /* 0x000fc80003f04070 */
[----:B------:R-:W-:Y:S02]  /*03f0*/  @!P1 LOP3.LUT R6, R6, 0x8, RZ, 0xc0, !PT ;  /* 0x0000000806069812 */ /* 0x000fe400078ec0ff */
[----:B------:R-:W-:Y:S01]  /*0400*/  @P1 SEL R6, RZ, 0x8, !P0 ;  /* 0x00000008ff061807 */ /* 0x000fe20004000000 */
[----:B------:R-:W-:Y:S06]  /*0410*/  BRA `(.L_x_2) ;  /* 0x0000000000187947 */ /* 0x000fec0003800000 */
.L_x_1:
[----:B------:R-:W-:Y:S01]  /*0420*/  ISETP.GT.U32.AND P2, PT, R8, 0x17, PT ;  /* 0x000000170800780c */ /* 0x000fe20003f44070 */
[----:B-1----:R-:W-:-:S12]  /*0430*/  IMAD.MOV.U32 R7, RZ, RZ, 0xc ;  /* 0x0000000cff077424 */ /* 0x002fd800078e00ff */
[C---:B------:R-:W-:Y:S02]  /*0440*/  @!P2 ISETP.GT.U32.AND P0, PT, R8.reuse, 0x13, PT ;  /* 0x000000130800a80c */ /* 0x040fe40003f04070 */
[----:B------:R-:W-:Y:S02]  /*0450*/  @P2 ISETP.GT.U32.AND P1, PT, R8, 0x1b, PT ;  /* 0x0000001b0800280c */ /* 0x000fe40003f24070 */
[C---:B------:R-:W-:Y:S02]  /*0460*/  @!P2 SEL R6, R7.reuse, 0x4, P0 ;  /* 0x000000040706a807 */ /* 0x040fe40000000000 */
[----:B------:R-:W-:-:S09]  /*0470*/  @P2 SEL R6, R7, 0x4, P1 ;  /* 0x0000000407062807 */ /* 0x000fd20000800000 */
.L_x_2:
[----:B------:R-:W-:Y:S05]  /*0480*/  BSYNC.RECONVERGENT B0 ;  /* 0x0000000000007941 */ /* 0x000fea0003800200 */
.L_x_0:
[----:B------:R-:W-:Y:S01]  /*0490*/  SHF.R.U32.HI R7, RZ, 0x1, R0 ;  /* 0x00000001ff077819 */ /* 0x000fe20000011600 */
[----:B------:R-:W-:Y:S01]  /*04a0*/  IMAD.MOV.U32 R8, RZ, RZ, RZ ;  /* 0x000000ffff087224 */ /* 0x000fe200078e00ff */
[----:B------:R-:W1:Y:S02]  /*04b0*/  LDCU.128 UR8, c[0x0][0x380] ;  /* 0x00007000ff0877ac */ /* 0x000e640008000c00 */
[----:B------:R-:W-:Y:S01]  /*04c0*/  LOP3.LUT R7, R7, 0x30, RZ, 0xc0, !PT ;  /* 0x0000003007077812 */ /* 0x000fe200078ec0ff */
[----:B------:R-:W-:-:S03]  /*04d0*/  UMOV UR4, URZ ;  /* 0x000000ff00047c82 */ /* 0x000fc60008000000 */
[----:B------:R-:W-:Y:S02]  /*04e0*/  LOP3.LUT R7, R7, 0x3, R0, 0xf8, !PT ;  /* 0x0000000307077812 */ /* 0x000fe400078ef800 */
[----:B------:R-:W-:-:S03]  /*04f0*/  LOP3.LUT R0, R0, 0x3, RZ, 0xc0, !PT ;  /* 0x0000000300007812 */ /* 0x000fc600078ec0ff */
[----:B------:R-:W-:-:S04]  /*0500*/  IMAD.IADD R6, R7, 0x1, R6 ;  /* 0x0000000107067824 */ /* 0x000fc800078e0206 */
[----:B------:R-:W-:-:S05]  /*0510*/  IMAD R9, R6, 0x120, R9 ;  /* 0x0000012006097824 */ /* 0x000fca00078e0209 */
[----:B-1----:R2:W3:Y:S02]  /*0520*/  LDS.64 R6, [R9] ;  /* 0x0000000009067984 */ /* 0x0024e40000000a00 */
.L_x_3:
[----:B------:R-:W-:Y:S01]  /*0530*/  VIADD R24, R13, 0x80 ;  /* 0x000000800d187836 */ /* 0x000fe20000000000 */
[----:B------:R-:W-:Y:S01]  /*0540*/  MOV R27, R2 ;  /* 0x00000002001b7202 */ /* 0x000fe20000000f00 */
[----:B------:R-:W-:Y:S01]  /*0550*/  VIADD R25, R12, 0x80000 ;  /* 0x000800000c197836 */ /* 0x000fe20000000000 */
[----:B------:R-:W-:Y:S01]  /*0560*/  MOV R29, R14 ;  /* 0x0000000e001d7202 */ /* 0x000fe20000000f00 */
[----:B------:R-:W-:Y:S01]  /*0570*/  IMAD.SHL.U32 R13, R24, 0x2, RZ ;  /* 0x00000002180d7824 */ /* 0x000fe200078e00ff */
[----:B------:R-:W-:Y:S01]  /*0580*/  MOV R26, R4 ;  /* 0x00000004001a7202 */ /* 0x000fe20000000f00 */
[----:B------:R-:W-:Y:S01]  /*0590*/  IMAD.SHL.U32 R12, R25, 0x2, RZ ;  /* 0x00000002190c7824 */ /* 0x000fe200078e00ff */
[----:B------:R-:W-:Y:S02]  /*05a0*/  UMOV UR5, URZ ;  /* 0x000000ff00057c82 */ /* 0x000fe40008000000 */
[C---:B------:R-:W-:Y:S01]  /*05b0*/  LOP3.LUT R22, R13.reuse, 0xfffffe, RZ, 0xc0, !PT ;  /* 0x00fffffe0d167812 */ /* 0x040fe200078ec0ff */
[----:B------:R-:W-:Y:S01]  /*05c0*/  VIADD R13, R13, 0x20000 ;  /* 0x000200000d0d7836 */ /* 0x000fe20000000000 */
[C---:B------:R-:W-:Y:S01]  /*05d0*/  LOP3.LUT R19, R12.reuse, 0xfffffe, RZ, 0xc0, !PT ;  /* 0x00fffffe0c137812 */ /* 0x040fe200078ec0ff */
[----:B------:R-:W-:Y:S01]  /*05e0*/  VIADD R18, R12, 0x80000 ;  /* 0x000800000c127836 */ /* 0x000fe20000000000 */
[----:B------:R-:W-:-:S04]  /*05f0*/  IADD3 R22, P0, PT, R22, UR8, RZ ;  /* 0x0000000816167c10 */ /* 0x000fc8000ff1e0ff */
[----:B------:R-:W-:Y:S01]  /*0600*/  LOP3.LUT R20, R18, 0xfffffe, RZ, 0xc0, !PT ;  /* 0x00fffffe12147812 */ /* 0x000fe200078ec0ff */
[----:B------:R-:W-:Y:S01]  /*0610*/  IMAD.X R23, RZ, RZ, UR9, P0 ;  /* 0x00000009ff177e24 */ /* 0x000fe200080e06ff */
[----:B------:R-:W-:Y:S02]  /*0620*/  IADD3 R12, P0, PT, R19, UR10, RZ ;  /* 0x0000000a130c7c10 */ /* 0x000fe4000ff1e0ff */
[----:B------:R-:W-:Y:S02]  /*0630*/  LOP3.LUT R19, R13, 0xfffffe, RZ, 0xc0, !PT ;  /* 0x00fffffe0d137812 */ /* 0x000fe400078ec0ff */
[----:B------:R-:W-:Y:S01]  /*0640*/  IADD3 R20, P1, PT, R20, UR10, RZ ;  /* 0x0000000a14147c10 */ /* 0x000fe2000ff3e0ff */
[----:B------:R-:W-:Y:S01]  /*0650*/  IMAD.X R13, RZ, RZ, UR11, P0 ;  /* 0x0000000bff0d7e24 */ /* 0x000fe200080e06ff */
[----:B------:R-:W-:Y:S01]  /*0660*/  IADD3 R18, P0, PT, R19, UR8, RZ ;  /* 0x0000000813127c10 */ /* 0x000fe2000ff1e0ff */
[----:B------:R-:W-:Y:S01]  /*0670*/  @!PT LDS RZ, [RZ] ;  /* 0x00000000fffff984 */ /* 0x000fe20000000800 */
[----:B------:R-:W-:Y:S01]  /*0680*/  @!PT LDS RZ, [RZ] ;  /* 0x00000000fffff984 */ /* 0x000fe20000000800 */
[----:B------:R-:W-:Y:S01]  /*0690*/  @!PT LDS RZ, [RZ] ;  /* 0x00000000fffff984 */ /* 0x000fe20000000800 */
[----:B------:R1:W-:Y:S02]  /*06a0*/  LDGSTS.E.LTC256B.128 [R27], desc[UR6][R22.64] ;  /* 0x00000000161b7fae */ /* 0x0003e4000b9a1b06 */
[----:B------:R-:W-:-:S02]  /*06b0*/  IMAD.X R21, RZ, RZ, UR11, P1 ;  /* 0x0000000bff157e24 */ /* 0x000fc400088e06ff */
[----:B------:R-:W-:Y:S01]  /*06c0*/  IMAD.X R19, RZ, RZ, UR9, P0 ;  /* 0x00000009ff137e24 */ /* 0x000fe200080e06ff */
[----:B----4-:R4:W-:Y:S04]  /*06d0*/  LDGSTS.E.LTC256B.128 [R29], desc[UR6][R12.64] ;  /* 0x000000000c1d7fae */ /* 0x0109e8000b9a1b06 */
[----:B------:R-:W-:Y:S01]  /*06e0*/  LDGSTS.E.LTC256B.128 [R26], desc[UR6][R18.64] ;  /* 0x00000000121a7fae */ /* 0x000fe2000b9a1b06 */
[----:B-1----:R-:W-:Y:S01]  /*06f0*/  MOV R27, R16 ;  /* 0x00000010001b7202 */ /* 0x002fe20000000f00 */
[----:B------:R-:W-:Y:S01]  /*0700*/  IMAD.MOV.U32 R23, RZ, RZ, R8 ;  /* 0x000000ffff177224 */ /* 0x000fe200078e0008 */
[----:B------:R-:W-:Y:S02]  /*0710*/  LOP3.LUT R8, R24, 0x7fffff, RZ, 0xc0, !PT ;  /* 0x007fffff18087812 */ /* 0x000fe400078ec0ff */
[----:B------:R-:W-:Y:S01]  /*0720*/  LOP3.LUT R22, R25, 0x7fffff, RZ, 0xc0, !PT ;  /* 0x007fffff19167812 */ /* 0x000fe200078ec0ff */
[----:B------:R3:W-:Y:S01]  /*0730*/  LDGSTS.E.LTC256B.128 [R27], desc[UR6][R20.64] ;  /* 0x00000000141b7fae */ /* 0x0007e2000b9a1b06 */
[----:B----4-:R-:W-:Y:S01]  /*0740*/  MOV R12, 0x780 ;  /* 0x00000780000c7802 */ /* 0x010fe20000000f00 */
[----:B---3--:R-:W-:-:S02]  /*0750*/  IMAD.MOV.U32 R20, RZ, RZ, R6 ;  /* 0x000000ffff147224 */ /* 0x008fc400078e0006 */
[----:B------:R-:W-:-:S07]  /*0760*/  IMAD.MOV.U32 R21, RZ, RZ, R7 ;  /* 0x000000ffff157224 */ /* 0x000fce00078e0007 */
[----:B--2---:R-:W-:Y:S05]  /*0770*/  CALL.REL.NOINC `($__internal_1_$__cuda_sm_8x_mma_row_row_f16_f16_f16_f16) ;  /* 0x0000000800bc7944 */ /* 0x004fea0003c00000 */
[----:B------:R1:W2:Y:S01]  /*0780*/  LDS.64 R20, [R9+0x8] ;  /* 0x0000080009147984 */ /* 0x0002a20000000a00 */
[----:B------:R-:W-:-:S07]  /*0790*/  MOV R12, 0x7b0 ;  /* 0x000007b0000c7802 */ /* 0x000fce0000000f00 */
[----:B-12---:R-:W-:Y:S05]  /*07a0*/  CALL.REL.NOINC `($__internal_1_$__cuda_sm_8x_mma_row_row_f16_f16_f16_f16) ;  /* 0x0000000800b07944 */ /* 0x006fea0003c00000 */
        /* <DEDUP_REMOVED lines=90> */
[----:B------:R1:W4:Y:S01]  /*0d50*/  LDS.64 R6, [R9] ;  /* 0x0000000009067984 */ /* 0x0003220000000a00 */
[----:B------:R-:W-:Y:S01]  /*0d60*/  UIADD3 UR4, UPT, UPT, UR4, 0x80, URZ ;  /* 0x0000008004047890 */ /* 0x000fe2000fffe0ff */
[----:B------:R-:W-:Y:S02]  /*0d70*/  IMAD.MOV.U32 R13, RZ, RZ, R8 ;  /* 0x000000ffff0d7224 */ /* 0x000fe400078e0008 */
[----:B------:R-:W-:Y:S01]  /*0d80*/  IMAD.MOV.U32 R12, RZ, RZ, R22 ;  /* 0x000000ffff0c7224 */ /* 0x000fe200078e0016 */
[----:B------:R-:W-:Y:S01]  /*0d90*/  UISETP.GE.U32.AND UP0, UPT, UR4, 0x800, UPT ;  /* 0x000008000400788c */ /* 0x000fe2000bf06070 */
[----:B------:R-:W-:-:S08]  /*0da0*/  IMAD.MOV.U32 R8, RZ, RZ, R23 ;  /* 0x000000ffff087224 */ /* 0x000fd000078e0017 */
[----:B-1----:R-:W-:Y:S05]  /*0db0*/  BRA.U !UP0, `(.L_x_3) ;  /* 0xfffffff508dc7547 */ /* 0x002fea000b83ffff */
[----:B------:R-:W1:Y:S01]  /*0dc0*/  S2R R5, SR_TID.X ;  /* 0x0000000000057919 */ /* 0x000e620000002100 */
[----:B------:R-:W-:Y:S01]  /*0dd0*/  BSSY.RECONVERGENT B0, `(.L_x_4) ;  /* 0x0000019000007945 */ /* 0x000fe20003800200 */
[----:B------:R-:W-:Y:S01]  /*0de0*/  IMAD R10, R11, 0x40000, R10 ;  /* 0x000400000b0a7824 */ /* 0x000fe200078e020a */
[----:B-1----:R-:W-:-:S04]  /*0df0*/  LOP3.LUT R3, R5, 0x1f, RZ, 0xc0, !PT ;  /* 0x0000001f05037812 */ /* 0x002fc800078ec0ff */
[----:B------:R-:W-:-:S13]  /*0e00*/  ISETP.GT.U32.AND P0, PT, R3, 0xf, PT ;  /* 0x0000000f0300780c */ /* 0x000fda0003f04070 */
[----:B------:R-:W-:Y:S05]  /*0e10*/  @P0 BRA `(.L_x_5) ;  /* 0x0000000000280947 */ /* 0x000fea0003800000 */
[----:B------:R-:W-:-:S13]  /*0e20*/  ISETP.GT.U32.AND P0, PT, R3, 0x7, PT ;  /* 0x000000070300780c */ /* 0x000fda0003f04070 */
[----:B------:R-:W-:Y:S01]  /*0e30*/  @!P0 IMAD.SHL.U32 R2, R5, 0x2, RZ ;  /* 0x0000000205028824 */ /* 0x000fe200078e00ff */
[----:B------:R-:W-:-:S04]  /*0e40*/  @P0 ISETP.GT.U32.AND P1, PT, R3, 0xb, PT ;  /* 0x0000000b0300080c */ /* 0x000fc80003f24070 */
[----:B------:R-:W-:Y:S02]  /*0e50*/  @!P0 LOP3.LUT R2, R2, 0x8, RZ, 0xc0, !PT ;  /* 0x0000000802028812 */ /* 0x000fe400078ec0ff */
[----:B------:R-:W-:Y:S02]  /*0e60*/  @P0 SEL R3, RZ, 0x8000, !P1 ;  /* 0x00008000ff030807 */ /* 0x000fe40004800000 */
[----:B------:R-:W-:-:S03]  /*0e70*/  @!P0 LOP3.LUT R2, R2, 0x3, R5, 0xf8, !PT ;  /* 0x0000000302028812 */ /* 0x000fc600078ef805 */
[----:B------:R-:W-:Y:S02]  /*0e80*/  @P0 IMAD R3, R0, 0x1000, R3 ;  /* 0x0000100000030824 */ /* 0x000fe400078e0203 */
[----:B------:R-:W-:Y:S02]  /*0e90*/  @!P0 IMAD.SHL.U32 R0, R2, 0x1000, RZ ;  /* 0x0000100002008824 */ /* 0x000fe400078e00ff */
[----:B------:R-:W-:Y:S01]  /*0ea0*/  @P0 VIADD R0, R3, 0x8 ;  /* 0x0000000803000836 */ /* 0x000fe20000000000 */
[----:B------:R-:W-:Y:S06]  /*0eb0*/  BRA `(.L_x_6) ;  /* 0x0000000000287947 */ /* 0x000fec0003800000 */
.L_x_5:
[----:B------:R-:W-:-:S13]  /*0ec0*/  ISETP.GT.U32.AND P0, PT, R3, 0x17, PT ;  /* 0x000000170300780c */ /* 0x000fda0003f04070 */
[----:B------:R-:W-:Y:S01]  /*0ed0*/  @!P0 IMAD.MOV.U32 R2, RZ, RZ, 0xc ;  /* 0x0000000cff028424 */ /* 0x000fe200078e00ff */
[C---:B------:R-:W-:Y:S02]  /*0ee0*/  @!P0 ISETP.GT.U32.AND P1, PT, R3.reuse, 0x13, PT ;  /* 0x000000130300880c */ /* 0x040fe40003f24070 */
[----:B------:R-:W-:Y:S02]  /*0ef0*/  @P0 ISETP.GT.U32.AND P2, PT, R3, 0x1b, PT ;  /* 0x0000001b0300080c */ /* 0x000fe40003f44070 */
[----:B------:R-:W-:Y:S02]  /*0f00*/  @!P0 SEL R2, R2, 0x4, P1 ;  /* 0x0000000402028807 */ /* 0x000fe40000800000 */
[----:B------:R-:W-:Y:S02]  /*0f10*/  @P0 SEL R3, RZ, 0x8000, !P2 ;  /* 0x00008000ff030807 */ /* 0x000fe40005000000 */
[----:B------:R-:W-:-:S03]  /*0f20*/  @!P0 LOP3.LUT R2, R2, 0x3, R5, 0xf8, !PT ;  /* 0x0000000302028812 */ /* 0x000fc600078ef805 */
[----:B------:R-:W-:Y:S02]  /*0f30*/  @P0 IMAD R3, R0, 0x1000, R3 ;  /* 0x0000100000030824 */ /* 0x000fe400078e0203 */
[----:B------:R-:W-:Y:S02]  /*0f40*/  @!P0 IMAD.SHL.U32 R0, R2, 0x1000, RZ ;  /* 0x0000100002008824 */ /* 0x000fe400078e00ff */
[----:B------:R-:W-:-:S07]  /*0f50*/  @P0 VIADD R0, R3, 0x4008 ;  /* 0x0000400803000836 */ /* 0x000fce0000000000 */
.L_x_6:
[----:B------:R-:W-:Y:S05]  /*0f60*/  BSYNC.RECONVERGENT B0 ;  /* 0x0000000000007941 */ /* 0x000fea0003800200 */
.L_x_4:
[----:B------:R-:W1:Y:S01]  /*0f70*/  S2R R4, SR_TID.X ;  /* 0x0000000000047919 */ /* 0x000e620000002100 */
[----:B------:R-:W2:Y:S01]  /*0f80*/  LDC.64 R2, c[0x0][0x398] ;  /* 0x0000e600ff027b82 */ /* 0x000ea20000000a00 */
[----:B------:R-:W-:Y:S01]  /*0f90*/  SHF.R.U32.HI R5, RZ, 0x3, R5 ;  /* 0x00000003ff057819 */ /* 0x000fe20000011605 */
[----:B------:R-:W-:-:S03]  /*0fa0*/  IMAD.MOV.U32 R9, RZ, RZ, RZ ;  /* 0x000000ffff097224 */ /* 0x000fc600078e00ff */
[----:B------:R-:W-:Y:S01]  /*0fb0*/  LOP3.LUT R5, R5, 0x70, RZ, 0xc0, !PT ;  /* 0x0000007005057812 */ /* 0x000fe200078ec0ff */
[----:B-1----:R-:W-:-:S05]  /*0fc0*/  IMAD.SHL.U32 R4, R4, 0x800, RZ ;  /* 0x0000080004047824 */ /* 0x002fca00078e00ff */
[----:B------:R-:W-:-:S04]  /*0fd0*/  LOP3.LUT R4, R4, 0x30000, RZ, 0xc0, !PT ;  /* 0x0003000004047812 */ /* 0x000fc800078ec0ff */
[----:B------:R-:W-:-:S05]  /*0fe0*/  IADD3 R5, PT, PT, R4, R10, R5 ;  /* 0x0000000a04057210 */ /* 0x000fca0007ffe005 */
[----:B------:R-:W-:-:S04]  /*0ff0*/  IMAD.IADD R5, R5, 0x1, R0 ;  /* 0x0000000105057824 */ /* 0x000fc800078e0200 */
[----:B--2---:R-:W-:-:S05]  /*1000*/  IMAD.WIDE.U32 R2, R5, 0x2, R2 ;  /* 0x0000000205027825 */ /* 0x004fca00078e0002 */
[----:B------:R-:W-:Y:S01]  /*1010*/  STG.E.64 desc[UR6][R2.64], R8 ;  /* 0x0000000802007986 */ /* 0x000fe2000c101b06 */
[----:B------:R-:W-:Y:S05]  /*1020*/  EXIT ;  /* 0x000000000000794d */ /* 0x000fea0003800000 */
        .weak           $__internal_0_$__cuda_sm_8x_mma_row_col_f16_f16_f16_f16
        .type           $__internal_0_$__cuda_sm_8x_mma_row_col_f16_f16_f16_f16,@function
        .size           $__internal_0_$__cuda_sm_8x_mma_row_col_f16_f16_f16_f16,($__internal_1_$__cuda_sm_8x_mma_row_row_f16_f16_f16_f16 - $__internal_0_$__cuda_sm_8x_mma_row_col_f16_f16_f16_f16)
$__internal_0_$__cuda_sm_8x_mma_row_col_f16_f16_f16_f16:
[----:B------:R-:W1:Y:S01]  /*1030*/  S2R R28, SR_LANEID ;  /* 0x00000000001c7919 */ /* 0x000e620000000000 */
[--C-:B------:R-:W-:Y:S02]  /*1040*/  HADD2.F32 R24, -RZ, R20.reuse.H0_H0 ;  /* 0x20000014ff187230 */ /* 0x100fe40000004100 */
[----:B------:R-:W-:Y:S01]  /*1050*/  HADD2.F32 R23, -RZ, R20.H1_H1 ;  /* 0x30000014ff177230 */ /* 0x000fe20000004100 */
[----:B-1----:R-:W-:-:S05]  /*1060*/  LOP3.LUT R28, R28, 0xc, RZ, 0xc0, !PT ;  /* 0x0000000c1c1c7812 */ /* 0x002fca00078ec0ff */
[----:B------:R-:W1:Y:S01]  /*1070*/  SHFL.IDX PT, R25, R21, R28, 0x1f ;  /* 0x00001f1c15197589 */ /* 0x000e6200000e0000 */
[----:B------:R-:W-:-:S03]  /*1080*/  VIADD R19, R28, 0x1 ;  /* 0x000000011c137836 */ /* 0x000fc60000000000 */
[----:B------:R-:W-:Y:S04]  /*1090*/  SHFL.IDX PT, R7, R27, R28, 0x1f ;  /* 0x00001f1c1b077589 */ /* 0x000fe800000e0000 */
[----:B------:R-:W2:Y:S04]  /*10a0*/  SHFL.IDX PT, R21, R21, R19, 0x1f ;  /* 0x00001f1315157589 */ /* 0x000ea800000e0000 */
[----:B------:R3:W4:Y:S01]  /*10b0*/  SHFL.IDX PT, R19, R27, R19, 0x1f ;  /* 0x00001f131b137589 */ /* 0x00072200000e0000 */
[--C-:B-1----:R-:W-:Y:S02]  /*10c0*/  HADD2.F32 R29, -RZ, R25.reuse.H0_H0 ;  /* 0x20000019ff1d7230 */ /* 0x102fe40000004100 */
[----:B------:R-:W-:-:S03]  /*10d0*/  HADD2.F32 R20, -RZ, R25.H1_H1 ;  /* 0x30000019ff147230 */ /* 0x000fc60000004100 */
[----:B------:R-:W-:Y:S01]  /*10e0*/  FMUL R26, R24, R29 ;  /* 0x0000001d181a7220 */ /* 0x000fe20000400000 */
[----:B--2---:R-:W-:-:S03]  /*10f0*/  HADD2.F32 R25, -RZ, R21.H0_H0 ;  /* 0x20000015ff197230 */ /* 0x004fc60000004100 */
[C---:B------:R-:W-:Y:S01]  /*1100*/  FFMA R20, R23.reuse, R20, R26 ;  /* 0x0000001417147223 */ /* 0x040fe2000000001a */
[----:B---3--:R-:W-:Y:S02]  /*1110*/  HADD2.F32 R27, -RZ, R21.H1_H1 ;  /* 0x30000015ff1b7230 */ /* 0x008fe40000004100 */
[----:B----4-:R-:W-:Y:S02]  /*1120*/  HADD2.F32 R29, -RZ, R19.H0_H0 ;  /* 0x20000013ff1d7230 */ /* 0x010fe40000004100 */
[----:B------:R-:W-:Y:S01]  /*1130*/  FMUL R26, R24, R25 ;  /* 0x00000019181a7220 */ /* 0x000fe20000400000 */
[----:B------:R-:W-:Y:S02]  /*1140*/  HADD2.F32 R24, -RZ, R13.H0_H0 ;  /* 0x2000000dff187230 */ /* 0x000fe40000004100 */
[----:B------:R-:W-:Y:S02]  /*1150*/  HADD2.F32 R25, -RZ, R7.H0_H0 ;  /* 0x20000007ff197230 */ /* 0x000fe40000004100 */
[----:B------:R-:W-:Y:S01]  /*1160*/  FFMA R23, R23, R27, R26 ;  /* 0x0000001b17177223 */ /* 0x000fe2000000001a */
[----:B------:R-:W-:-:S02]  /*1170*/  HADD2.F32 R26, -RZ, R13.H1_H1 ;  /* 0x3000000dff1a7230 */ /* 0x000fc40000004100 */
[----:B------:R-:W-:Y:S02]  /*1180*/  HADD2.F32 R13, -RZ, R7.H1_H1 ;  /* 0x30000007ff0d7230 */ /* 0x000fe40000004100 */
[C---:B------:R-:W-:Y:S01]  /*1190*/  FMUL R21, R24.reuse, R25 ;  /* 0x0000001918157220 */ /* 0x040fe20000400000 */
[--C-:B------:R-:W-:Y:S02]  /*11a0*/  HADD2.F32 R7, -RZ, R18.reuse.H0_H0 ;  /* 0x20000012ff077230 */ /* 0x100fe40000004100 */
[----:B------:R-:W-:Y:S01]  /*11b0*/  FMUL R24, R24, R29 ;  /* 0x0000001d18187220 */ /* 0x000fe20000400000 */
[----:B------:R-:W-:Y:S02]  /*11c0*/  HADD2.F32 R19, -RZ, R19.H1_H1 ;  /* 0x30000013ff137230 */ /* 0x000fe40000004100 */
[C---:B------:R-:W-:Y:S01]  /*11d0*/  FFMA R28, R26.reuse, R13, R21 ;  /* 0x0000000d1a1c7223 */ /* 0x040fe20000000015 */
[----:B------:R-:W-:Y:S02]  /*11e0*/  HADD2.F32 R18, -RZ, R18.H1_H1 ;  /* 0x30000012ff127230 */ /* 0x000fe40000004100 */
[----:B------:R-:W-:Y:S01]  /*11f0*/  FADD R7, R7, R20 ;  /* 0x0000001407077221 */ /* 0x000fe20000000000 */
[----:B------:R-:W-:-:S02]  /*1200*/  FFMA R19, R26, R19, R24 ;  /* 0x000000131a137223 */ /* 0x000fc40000000018 */
[----:B------:R-:W-:Y:S01]  /*1210*/  FADD R18, R18, R23 ;  /* 0x0000001712127221 */ /* 0x000fe20000000000 */
[----:B------:R-:W-:-:S03]  /*1220*/  FADD R7, R7, R28 ;  /* 0x0000001c07077221 */ /* 0x000fc60000000000 */
[----:B------:R-:W-:-:S05]  /*1230*/  FADD R18, R18, R19 ;  /* 0x0000001312127221 */ /* 0x000fca0000000000 */
[----:B------:R-:W-:Y:S01]  /*1240*/  F2FP.F16.F32.PACK_AB R23, R18, R7 ;  /* 0x000000071217723e */ /* 0x000fe200000000ff */
[----:B------:R-:W-:-:S04]  /*1250*/  IMAD.MOV.U32 R7, RZ, RZ, 0x0 ;  /* 0x00000000ff077424 */ /* 0x000fc800078e00ff */
[----:B------:R-:W-:Y:S05]  /*1260*/  RET.REL.NODEC R6 `(_Z30ada_hgemm_m64n64k128_fp16_sm89P6__halfS0_S0_S0_jjj) ;  /* 0xffffffec06647950 */ /* 0x000fea0003c3ffff */
        .weak           $__internal_1_$__cuda_sm_8x_mma_row_row_f16_f16_f16_f16
        .type           $__internal_1_$__cuda_sm_8x_mma_row_row_f16_f16_f16_f16,@function
        .size           $__internal_1_$__cuda_sm_8x_mma_row_row_f16_f16_f16_f16,($__internal_2_$__cuda_sm_8x_mma_shfl_f16 - $__internal_1_$__cuda_sm_8x_mma_row_row_f16_f16_f16_f16)
$__internal_1_$__cuda_sm_8x_mma_row_row_f16_f16_f16_f16:
[----:B------:R-:W-:Y:S01]  /*1270*/  IMAD.MOV.U32 R13, RZ, RZ, R21 ;  /* 0x000000ffff0d7224 */ /* 0x000fe200078e0015 */
[----:B------:R-:W-:Y:S01]  /*1280*/  MOV R6, 0x12b0 ;  /* 0x000012b000067802 */ /* 0x000fe20000000f00 */
[----:B------:R-:W-:-:S07]  /*1290*/  IMAD.MOV.U32 R18, RZ, RZ, R23 ;  /* 0x000000ffff127224 */ /* 0x000fce00078e0017 */
[----:B------:R-:W-:Y:S05]  /*12a0*/  CALL.REL.NOINC `($__internal_2_$__cuda_sm_8x_mma_shfl_f16) ;  /* 0x0000000000107944 */ /* 0x000fea0003c00000 */
[----:B------:R-:W-:-:S07]  /*12b0*/  MOV R6, 0x12d0 ;  /* 0x000012d000067802 */ /* 0x000fce0000000f00 */
[----:B------:R-:W-:Y:S05]  /*12c0*/  CALL.REL.NOINC `($__internal_0_$__cuda_sm_8x_mma_row_col_f16_f16_f16_f16) ;  /* 0xfffffffc00587944 */ /* 0x000fea0003c3ffff */
[----:B------:R-:W-:-:S04]  /*12d0*/  IMAD.MOV.U32 R13, RZ, RZ, 0x0 ;  /* 0x00000000ff0d7424 */ /* 0x000fc800078e00ff */
[----:B------:R-:W-:Y:S05]  /*12e0*/  RET.REL.NODEC R12 `(_Z30ada_hgemm_m64n64k128_fp16_sm89P6__halfS0_S0_S0_jjj) ;  /* 0xffffffec0c447950 */ /* 0x000fea0003c3ffff */
        .weak           $__internal_2_$__cuda_sm_8x_mma_shfl_f16
        .type           $__internal_2_$__cuda_sm_8x_mma_shfl_f16,@function
        .size           $__internal_2_$__cuda_sm_8x_mma_shfl_f16,(.L_x_10 - $__internal_2_$__cuda_sm_8x_mma_shfl_f16)
$__internal_2_$__cuda_sm_8x_mma_shfl_f16:
[----:B------:R-:W1:Y:S01]  /*12f0*/  S2R R7, SR_LANEID ;  /* 0x0000000000077919 */ /* 0x000e620000000000 */
[----:B------:R-:W-:Y:S02]  /*1300*/  UPRMT UR12, UR5, 0x7632, UR12 ;  /* 0x00007632050c7896 */ /* 0x000fe4000800000c */
[----:B------:R-:W-:Y:S01]  /*1310*/  IMAD.U32 R21, RZ, RZ, UR5 ;  /* 0x00000005ff157e24 */ /* 0x000fe2000f8e00ff */
[----:B------:R-:W-:Y:S02]  /*1320*/  UPRMT UR13, UR5, 0x7632, UR13 ;  /* 0x00007632050d7896 */ /* 0x000fe4000800000d */
[----:B------:R-:W-:Y:S02]  /*1330*/  IMAD.U32 R26, RZ, RZ, UR5 ;  /* 0x00000005ff1a7e24 */ /* 0x000fe4000f8e00ff */
[----:B------:R-:W-:Y:S02]  /*1340*/  IMAD.U32 R23, RZ, RZ, UR12 ;  /* 0x0000000cff177e24 */ /* 0x000fe4000f8e00ff */
[----:B------:R-:W-:Y:S01]  /*1350*/  IMAD.U32 R28, RZ, RZ, UR13 ;  /* 0x0000000dff1c7e24 */ /* 0x000fe2000f8e00ff */
[----:B------:R-:W-:-:S02]  /*1360*/  PRMT R21, R21, 0x5410, R26 ;  /* 0x0000541015157816 */ /* 0x000fc4000000001a */
[C---:B-1----:R-:W-:Y:S02]  /*1370*/  LOP3.LUT R19, R7.reuse, 0x1, RZ, 0xc0, !PT ;  /* 0x0000000107137812 */ /* 0x042fe400078ec0ff */
[----:B------:R-:W-:Y:S02]  /*1380*/  LOP3.LUT R24, R7, 0x2, RZ, 0x3c, !PT ;  /* 0x0000000207187812 */ /* 0x000fe400078e3cff */
[----:B------:R-:W-:Y:S02]  /*1390*/  ISETP.NE.U32.AND P0, PT, R19, 0x1, PT ;  /* 0x000000011300780c */ /* 0x000fe40003f05070 */
[----:B------:R-:W-:Y:S02]  /*13a0*/  PRMT R19, R0, 0x5410, R0 ;  /* 0x0000541000137816 */ /* 0x000fe40000000000 */
[----:B------:R-:W-:-:S04]  /*13b0*/  SHF.R.U32.HI R7, RZ, 0x1, R7 ;  /* 0x00000001ff077819 */ /* 0x000fc80000011607 */
[----:B------:R-:W-:-:S05]  /*13c0*/  LOP3.LUT R7, R7, 0x1, RZ, 0xc0, !PT ;  /* 0x0000000107077812 */ /* 0x000fca00078ec0ff */
[----:B------:R-:W-:Y:S02]  /*13d0*/  @!P0 PRMT R21, R23, 0x5410, R28 ;  /* 0x0000541017158816 */ /* 0x000fe4000000001c */
[----:B------:R-:W-:Y:S02]  /*13e0*/  @!P0 PRMT R19, R0, 0x7632, R0 ;  /* 0x0000763200138816 */ /* 0x000fe40000000000 */
[----:B------:R-:W-:Y:S01]  /*13f0*/  ISETP.NE.U32.AND P0, PT, R7, 0x1, PT ;  /* 0x000000010700780c */ /* 0x000fe20003f05070 */
[----:B------:R-:W1:Y:S01]  /*1400*/  SHFL.IDX PT, R26, R21, R24, 0x1f ;  /* 0x00001f18151a7589 */ /* 0x000e6200000e0000 */
[----:B------:R-:W-:-:S03]  /*1410*/  IMAD.MOV.U32 R7, RZ, RZ, 0x0 ;  /* 0x00000000ff077424 */ /* 0x000fc600078e00ff */
[----:B------:R-:W2:Y:S01]  /*1420*/  SHFL.IDX PT, R28, R19, R24, 0x1f ;  /* 0x00001f18131c7589 */ /* 0x000ea200000e0000 */
[----:B-1----:R-:W-:Y:S02]  /*1430*/  SEL R26, R19, R26, !P0 ;  /* 0x0000001a131a7207 */ /* 0x002fe40004000000 */
[----:B--2---:R-:W-:Y:S02]  /*1440*/  SEL R28, R28, R21, !P0 ;  /* 0x000000151c1c7207 */ /* 0x004fe40004000000 */
[----:B------:R-:W-:Y:S02]  /*1450*/  PRMT R27, R26, 0x5410, R26 ;  /* 0x000054101a1b7816 */ /* 0x000fe4000000001a */
[----:B------:R-:W-:Y:S01]  /*1460*/  PRMT R21, R28, 0x5410, R28 ;  /* 0x000054101c157816 */ /* 0x000fe2000000001c */
[----:B------:R-:W-:Y:S06]  /*1470*/  RET.REL.NODEC R6 `(_Z30ada_hgemm_m64n64k128_fp16_sm89P6__halfS0_S0_S0_jjj) ;  /* 0xffffffe806e07950 */ /* 0x000fec0003c3ffff */
.L_x_7:
[----:B------:R-:W-:-:S00]  /*1480*/  BRA `(.L_x_7) ;  /* 0xfffffffc00fc7947 */ /* 0x000fc0000383ffff */
[----:B------:R-:W-:-:S00]  /*1490*/  NOP ;  /* 0x0000000000007918 */ /* 0x000fc00000000000 */
        /* <DEDUP_REMOVED lines=14> */
.L_x_10:


//--------------------- .nv.shared._Z30ada_hgemm_m64n64k128_fp16_sm89P6__halfS0_S0_S0_jjj --------------------------
	.section	.nv.shared._Z30ada_hgemm_m64n64k128_fp16_sm89P6__halfS0_S0_S0_jjj,"aw",@nobits
	.sectionflags	@""
	.align	16
	.zero		1024


//--------------------- .nv.shared.reserved.0     --------------------------
	.section	.nv.shared.reserved.0,"aw",@nobits
	.weak		__nv_reservedSMEM_offset_0_alias
	.size		__nv_reservedSMEM_offset_0_alias, 0, 64
	.other		__nv_reservedSMEM_offset_0_alias,@"STO_CUDA_RESERVED_SHARED STV_DEFAULT"
__nv_reservedSMEM_offset_0_alias:
	.zero		0
	.zero		64


//--------------------- .nv.constant0._Z30ada_hgemm_m64n64k128_fp16_sm89P6__halfS0_S0_S0_jjj --------------------------
	.section	.nv.constant0._Z30ada_hgemm_m64n64k128_fp16_sm89P6__halfS0_S0_S0_jjj,"a",@progbits
	.sectionflags	@""
	.align	4
.nv.constant0._Z30ada_hgemm_m64n64k128_fp16_sm89P6__halfS0_S0_S0_jjj:
	.zero		940


//--------------------- SYMBOLS --------------------------

	.type		.nv.reservedSmem.offset0,@object
	.size		.nv.reservedSmem.offset0,0x4
	.type		.nv.reservedSmem.cap,@object
	.size		.nv.reservedSmem.cap,0x4
